//
// Generated by NVIDIA NVVM Compiler
//
// Compiler Build ID: CL-36424714
// Cuda compilation tools, release 13.0, V13.0.88
// Based on NVVM 20.0.0
//

.version 9.0
.target sm_100
.address_size 64

	// .globl	_Z25fillTwoFloatsArraysKerneliiPffS_f

.visible .entry _Z25fillTwoFloatsArraysKerneliiPffS_f(
	.param .u32 _Z25fillTwoFloatsArraysKerneliiPffS_f_param_0,
	.param .u32 _Z25fillTwoFloatsArraysKerneliiPffS_f_param_1,
	.param .u64 .ptr .align 1 _Z25fillTwoFloatsArraysKerneliiPffS_f_param_2,
	.param .f32 _Z25fillTwoFloatsArraysKerneliiPffS_f_param_3,
	.param .u64 .ptr .align 1 _Z25fillTwoFloatsArraysKerneliiPffS_f_param_4,
	.param .f32 _Z25fillTwoFloatsArraysKerneliiPffS_f_param_5
)
{
	.reg .b32 	%r<8>;
	.reg .b32 	%f<3>;
	.reg .b64 	%rd<8>;

	ld.param.u32 	%r1, [_Z25fillTwoFloatsArraysKerneliiPffS_f_param_0];
	ld.param.u32 	%r2, [_Z25fillTwoFloatsArraysKerneliiPffS_f_param_1];
	ld.param.u64 	%rd1, [_Z25fillTwoFloatsArraysKerneliiPffS_f_param_2];
	ld.param.f32 	%f1, [_Z25fillTwoFloatsArraysKerneliiPffS_f_param_3];
	ld.param.u64 	%rd2, [_Z25fillTwoFloatsArraysKerneliiPffS_f_param_4];
	ld.param.f32 	%f2, [_Z25fillTwoFloatsArraysKerneliiPffS_f_param_5];
	cvta.to.global.u64 	%rd3, %rd2;
	cvta.to.global.u64 	%rd4, %rd1;
	mov.u32 	%r3, %ctaid.x;
	mov.u32 	%r4, %ctaid.y;
	mov.u32 	%r5, %tid.x;
	mad.lo.s32 	%r6, %r1, %r4, %r5;
	mad.lo.s32 	%r7, %r2, %r3, %r6;
	mul.wide.s32 	%rd5, %r7, 4;
	add.s64 	%rd6, %rd4, %rd5;
	st.global.f32 	[%rd6], %f1;
	add.s64 	%rd7, %rd3, %rd5;
	st.global.f32 	[%rd7], %f2;
	ret;

}


// ===== COMPILED SASS (sm_100) =====

	.target	sm_100

	.elftype	@"ET_EXEC"


//--------------------- .note.nv.tkinfo           --------------------------
	.section	.note.nv.tkinfo,"",@"SHT_NOTE"
	.sectionflags	@"SHF_NOTE_NV_TKINFO"
	.tkinfo
        /*0018*/ 	.word	0x00000002
        /*0030*/ 	.string	""
        /*0030*/ 	.string	"ptxas"
        /*0030*/ 	.string	"Cuda compilation tools, release 13.0, V13.0.88"
        /*0030*/ 	.string	"Build cuda_13.0.r13.0/compiler.36424714_0"
        /*0030*/ 	.string	"-arch sm_100 -m 64 "



//--------------------- .note.nv.cuinfo           --------------------------
	.section	.note.nv.cuinfo,"",@"SHT_NOTE"
	.sectionflags	@"SHF_NOTE_NV_CUINFO"
        /*0018*/ 	.short	0x0002
        /*001a*/ 	.short	0x0064
        /*001c*/ 	.short	0x0082
	.zero		2


//--------------------- .nv.info                  --------------------------
	.section	.nv.info,"",@"SHT_CUDA_INFO"
	.align	4


	//----- nvinfo : EIATTR_REGCOUNT
	.align		4
        /*0000*/ 	.byte	0x04, 0x2f
        /*0002*/ 	.short	(.L_1 - .L_0)
	.align		4
.L_0:
        /*0004*/ 	.word	index@(_Z25fillTwoFloatsArraysKerneliiPffS_f)
        /*0008*/ 	.word	0x00000010


	//----- nvinfo : EIATTR_FRAME_SIZE
	.align		4
.L_1:
        /*000c*/ 	.byte	0x04, 0x11
        /*000e*/ 	.short	(.L_3 - .L_2)
	.align		4
.L_2:
        /*0010*/ 	.word	index@(_Z25fillTwoFloatsArraysKerneliiPffS_f)
        /*0014*/ 	.word	0x00000000


	//----- nvinfo : EIATTR_MIN_STACK_SIZE
	.align		4
.L_3:
        /*0018*/ 	.byte	0x04, 0x12
        /*001a*/ 	.short	(.L_5 - .L_4)
	.align		4
.L_4:
        /*001c*/ 	.word	index@(_Z25fillTwoFloatsArraysKerneliiPffS_f)
        /*0020*/ 	.word	0x00000000
.L_5:


//--------------------- .nv.compat                --------------------------
	.section	.nv.compat,"",@"SHT_CUDA_COMPAT_INFO"
	.align	4
        /*0000*/ 	.byte	0x02, 0x09, 0x00, 0x00, 0x02, 0x02, 0x01, 0x00, 0x02, 0x05, 0x05, 0x00, 0x03, 0x07, 0x01, 0x01
        /*0010*/ 	.byte	0x02, 0x03, 0x00, 0x00, 0x02, 0x06, 0x01, 0x00, 0x04, 0x0b, 0x08, 0x00, 0x09, 0x00, 0x00, 0x00
        /*0020*/ 	.byte	0x00, 0x00, 0x00, 0x00


//--------------------- .nv.info._Z25fillTwoFloatsArraysKerneliiPffS_f --------------------------
	.section	.nv.info._Z25fillTwoFloatsArraysKerneliiPffS_f,"",@"SHT_CUDA_INFO"
	.sectionflags	@""
	.align	4


	//----- nvinfo : EIATTR_CUDA_API_VERSION
	.align		4
        /*0000*/ 	.byte	0x04, 0x37
        /*0002*/ 	.short	(.L_7 - .L_6)
.L_6:
        /*0004*/ 	.word	0x00000082


	//----- nvinfo : EIATTR_KPARAM_INFO
	.align		4
.L_7:
        /*0008*/ 	.byte	0x04, 0x17
        /*000a*/ 	.short	(.L_9 - .L_8)
.L_8:
        /*000c*/ 	.word	0x00000000
        /*0010*/ 	.short	0x0005
        /*0012*/ 	.short	0x0020
        /*0014*/ 	.byte	0x00, 0xf0, 0x11, 0x00


	//----- nvinfo : EIATTR_KPARAM_INFO
	.align		4
.L_9:
        /*0018*/ 	.byte	0x04, 0x17
        /*001a*/ 	.short	(.L_11 - .L_10)
.L_10:
        /*001c*/ 	.word	0x00000000
        /*0020*/ 	.short	0x0004
        /*0022*/ 	.short	0x0018
        /*0024*/ 	.byte	0x00, 0xf5, 0x21, 0x00


	//----- nvinfo : EIATTR_KPARAM_INFO
	.align		4
.L_11:
        /*0028*/ 	.byte	0x04, 0x17
        /*002a*/ 	.short	(.L_13 - .L_12)
.L_12:
        /*002c*/ 	.word	0x00000000
        /*0030*/ 	.short	0x0003
        /*0032*/ 	.short	0x0010
        /*0034*/ 	.byte	0x00, 0xf0, 0x11, 0x00


	//----- nvinfo : EIATTR_KPARAM_INFO
	.align		4
.L_13:
        /*0038*/ 	.byte	0x04, 0x17
        /*003a*/ 	.short	(.L_15 - .L_14)
.L_14:
        /*003c*/ 	.word	0x00000000
        /*0040*/ 	.short	0x0002
        /*0042*/ 	.short	0x0008
        /*0044*/ 	.byte	0x00, 0xf5, 0x21, 0x00


	//----- nvinfo : EIATTR_KPARAM_INFO
	.align		4
.L_15:
        /*0048*/ 	.byte	0x04, 0x17
        /*004a*/ 	.short	(.L_17 - .L_16)
.L_16:
        /*004c*/ 	.word	0x00000000
        /*0050*/ 	.short	0x0001
        /*0052*/ 	.short	0x0004
        /*0054*/ 	.byte	0x00, 0xf0, 0x11, 0x00


	//----- nvinfo : EIATTR_KPARAM_INFO
	.align		4
.L_17:
        /*0058*/ 	.byte	0x04, 0x17
        /*005a*/ 	.short	(.L_19 - .L_18)
.L_18:
        /*005c*/ 	.word	0x00000000
        /*0060*/ 	.short	0x0000
        /*0062*/ 	.short	0x0000
        /*0064*/ 	.byte	0x00, 0xf0, 0x11, 0x00


	//----- nvinfo : EIATTR_SPARSE_MMA_MASK
	.align		4
.L_19:
        /*0068*/ 	.byte	0x03, 0x50
        /*006a*/ 	.short	0x0000


	//----- nvinfo : EIATTR_MAXREG_COUNT
	.align		4
        /*006c*/ 	.byte	0x03, 0x1b
        /*006e*/ 	.short	0x00ff


	//----- nvinfo : EIATTR_MERCURY_ISA_VERSION
	.align		4
        /*0070*/ 	.byte	0x03, 0x5f
        /*0072*/ 	.short	0x0101


	//----- nvinfo : EIATTR_VRC_CTA_INIT_COUNT
	.align		4
        /*0074*/ 	.byte	0x02, 0x4a
	.zero		1
	.zero		1


	//----- nvinfo : EIATTR_EXIT_INSTR_OFFSETS
	.align		4
        /*0078*/ 	.byte	0x04, 0x1c
        /*007a*/ 	.short	(.L_21 - .L_20)


	//   ....[0]....
.L_20:
        /*007c*/ 	.word	0x00000100


	//----- nvinfo : EIATTR_CBANK_PARAM_SIZE
	.align		4
.L_21:
        /*0080*/ 	.byte	0x03, 0x19
        /*0082*/ 	.short	0x0024


	//----- nvinfo : EIATTR_PARAM_CBANK
	.align		4
        /*0084*/ 	.byte	0x04, 0x0a
        /*0086*/ 	.short	(.L_23 - .L_22)
	.align		4
.L_22:
        /*0088*/ 	.word	index@(.nv.constant0._Z25fillTwoFloatsArraysKerneliiPffS_f)
        /*008c*/ 	.short	0x0380
        /*008e*/ 	.short	0x0024


	//----- nvinfo : EIATTR_SW_WAR
	.align		4
.L_23:
        /*0090*/ 	.byte	0x04, 0x36
        /*0092*/ 	.short	(.L_25 - .L_24)
.L_24:
        /*0094*/ 	.word	0x00000008
.L_25:


//--------------------- .nv.callgraph             --------------------------
	.section	.nv.callgraph,"",@"SHT_CUDA_CALLGRAPH"
	.align	4
	.sectionentsize	8
	.align		4
        /*0000*/ 	.word	0x00000000
	.align		4
        /*0004*/ 	.word	0xffffffff
	.align		4
        /*0008*/ 	.word	0x00000000
	.align		4
        /*000c*/ 	.word	0xfffffffe
	.align		4
        /*0010*/ 	.word	0x00000000
	.align		4
        /*0014*/ 	.word	0xfffffffd
	.align		4
        /*0018*/ 	.word	0x00000000
	.align		4
        /*001c*/ 	.word	0xfffffffc


//--------------------- .text._Z25fillTwoFloatsArraysKerneliiPffS_f --------------------------
	.section	.text._Z25fillTwoFloatsArraysKerneliiPffS_f,"ax",@progbits
	.align	128
        .global         _Z25fillTwoFloatsArraysKerneliiPffS_f
        .type           _Z25fillTwoFloatsArraysKerneliiPffS_f,@function
        .size           _Z25fillTwoFloatsArraysKerneliiPffS_f,(.L_x_1 - _Z25fillTwoFloatsArraysKerneliiPffS_f)
        .other          _Z25fillTwoFloatsArraysKerneliiPffS_f,@"STO_CUDA_ENTRY STV_DEFAULT"
_Z25fillTwoFloatsArraysKerneliiPffS_f:
.text._Z25fillTwoFloatsArraysKerneliiPffS_f:
[----:B------:R-:W-:Y:S01]  /*0000*/  LDC R1, c[0x0][0x37c] ;  /* 0x0000df00ff017b82 */ /* 0x000fe20000000800 */
[----:B------:R-:W0:Y:S07]  /*0010*/  S2R R7, SR_TID.X ;  /* 0x0000000000077919 */ /* 0x000e2e0000002100 */
[----:B------:R-:W0:Y:S01]  /*0020*/  S2UR UR7, SR_CTAID.Y ;  /* 0x00000000000779c3 */ /* 0x000e220000002600 */
[----:B------:R-:W1:Y:S07]  /*0030*/  LDCU.64 UR4, c[0x0][0x358] ;  /* 0x00006b00ff0477ac */ /* 0x000e6e0008000a00 */
[----:B------:R-:W0:Y:S08]  /*0040*/  LDC.64 R8, c[0x0][0x380] ;  /* 0x0000e000ff087b82 */ /* 0x000e300000000a00 */
[----:B------:R-:W2:Y:S08]  /*0050*/  S2UR UR6, SR_CTAID.X ;  /* 0x00000000000679c3 */ /* 0x000eb00000002500 */
[----:B------:R-:W3:Y:S08]  /*0060*/  LDC.64 R2, c[0x0][0x388] ;  /* 0x0000e200ff027b82 */ /* 0x000ef00000000a00 */
[----:B------:R-:W4:Y:S01]  /*0070*/  LDC.64 R4, c[0x0][0x398] ;  /* 0x0000e600ff047b82 */ /* 0x000f220000000a00 */
[----:B0-----:R-:W-:-:S07]  /*0080*/  IMAD R0, R8, UR7, R7 ;  /* 0x0000000708007c24 */ /* 0x001fce000f8e0207 */
[----:B------:R-:W1:Y:S01]  /*0090*/  LDC R11, c[0x0][0x390] ;  /* 0x0000e400ff0b7b82 */ /* 0x000e620000000800 */
[----:B--2---:R-:W-:-:S07]  /*00a0*/  IMAD R7, R9, UR6, R0 ;  /* 0x0000000609077c24 */ /* 0x004fce000f8e0200 */
[----:B------:R-:W0:Y:S01]  /*00b0*/  LDC R13, c[0x0][0x3a0] ;  /* 0x0000e800ff0d7b82 */ /* 0x000e220000000800 */
[----:B---3--:R-:W-:-:S04]  /*00c0*/  IMAD.WIDE R2, R7, 0x4, R2 ;  /* 0x0000000407027825 */ /* 0x008fc800078e0202 */
[----:B----4-:R-:W-:Y:S01]  /*00d0*/  IMAD.WIDE R4, R7, 0x4, R4 ;  /* 0x0000000407047825 */ /* 0x010fe200078e0204 */
[----:B-1----:R-:W-:Y:S04]  /*00e0*/  STG.E desc[UR4][R2.64], R11 ;  /* 0x0000000b02007986 */ /* 0x002fe8000c101904 */
[----:B0-----:R-:W-:Y:S01]  /*00f0*/  STG.E desc[UR4][R4.64], R13 ;  /* 0x0000000d04007986 */ /* 0x001fe2000c101904 */
[----:B------:R-:W-:Y:S05]  /*0100*/  EXIT ;  /* 0x000000000000794d */ /* 0x000fea0003800000 */
.L_x_0:
[----:B------:R-:W-:-:S00]  /*0110*/  BRA `(.L_x_0) ;  /* 0xfffffffc00fc7947 */ /* 0x000fc0000383ffff */
[----:B------:R-:W-:-:S00]  /*0120*/  NOP ;  /* 0x0000000000007918 */ /* 0x000fc00000000000 */
        /* <DEDUP_REMOVED lines=13> */
.L_x_1:


//--------------------- .nv.shared.reserved.0     --------------------------
	.section	.nv.shared.reserved.0,"aw",@nobits
	.weak		__nv_reservedSMEM_offset_0_alias
	.size		__nv_reservedSMEM_offset_0_alias, 0, 64
	.other		__nv_reservedSMEM_offset_0_alias,@"STO_CUDA_RESERVED_SHARED STV_DEFAULT"
__nv_reservedSMEM_offset_0_alias:
	.zero		0
	.zero		64


//--------------------- .nv.constant0._Z25fillTwoFloatsArraysKerneliiPffS_f --------------------------
	.section	.nv.constant0._Z25fillTwoFloatsArraysKerneliiPffS_f,"a",@progbits
	.sectionflags	@""
	.align	4
.nv.constant0._Z25fillTwoFloatsArraysKerneliiPffS_f:
	.zero		932


//--------------------- SYMBOLS --------------------------

	.type		.nv.reservedSmem.offset0,@object
	.size		.nv.reservedSmem.offset0,0x4
